//
// Generated by NVIDIA NVVM Compiler
//
// Compiler Build ID: CL-36424714
// Cuda compilation tools, release 13.0, V13.0.88
// Based on NVVM 20.0.0
//

.version 9.0
.target sm_100
.address_size 64

	// .globl	_Z20mapRasterToAddressesii

.visible .entry _Z20mapRasterToAddressesii(
	.param .u32 _Z20mapRasterToAddressesii_param_0,
	.param .u32 _Z20mapRasterToAddressesii_param_1
)
{


	ret;

}


// ===== COMPILED SASS (sm_100) =====

	.target	sm_100

	.elftype	@"ET_EXEC"


//--------------------- .note.nv.tkinfo           --------------------------
	.section	.note.nv.tkinfo,"",@"SHT_NOTE"
	.sectionflags	@"SHF_NOTE_NV_TKINFO"
	.tkinfo
        /*0018*/ 	.word	0x00000002
        /*0030*/ 	.string	""
        /*0030*/ 	.string	"ptxas"
        /*0030*/ 	.string	"Cuda compilation tools, release 13.0, V13.0.88"
        /*0030*/ 	.string	"Build cuda_13.0.r13.0/compiler.36424714_0"
        /*0030*/ 	.string	"-arch sm_100 -m 64 "



//--------------------- .note.nv.cuinfo           --------------------------
	.section	.note.nv.cuinfo,"",@"SHT_NOTE"
	.sectionflags	@"SHF_NOTE_NV_CUINFO"
        /*0018*/ 	.short	0x0002
        /*001a*/ 	.short	0x0064
        /*001c*/ 	.short	0x0082
	.zero		2


//--------------------- .nv.info                  --------------------------
	.section	.nv.info,"",@"SHT_CUDA_INFO"
	.align	4


	//----- nvinfo : EIATTR_REGCOUNT
	.align		4
        /*0000*/ 	.byte	0x04, 0x2f
        /*0002*/ 	.short	(.L_1 - .L_0)
	.align		4
.L_0:
        /*0004*/ 	.word	index@(_Z20mapRasterToAddressesii)
        /*0008*/ 	.word	0x00000004


	//----- nvinfo : EIATTR_FRAME_SIZE
	.align		4
.L_1:
        /*000c*/ 	.byte	0x04, 0x11
        /*000e*/ 	.short	(.L_3 - .L_2)
	.align		4
.L_2:
        /*0010*/ 	.word	index@(_Z20mapRasterToAddressesii)
        /*0014*/ 	.word	0x00000000


	//----- nvinfo : EIATTR_MIN_STACK_SIZE
	.align		4
.L_3:
        /*0018*/ 	.byte	0x04, 0x12
        /*001a*/ 	.short	(.L_5 - .L_4)
	.align		4
.L_4:
        /*001c*/ 	.word	index@(_Z20mapRasterToAddressesii)
        /*0020*/ 	.word	0x00000000
.L_5:


//--------------------- .nv.compat                --------------------------
	.section	.nv.compat,"",@"SHT_CUDA_COMPAT_INFO"
	.align	4
        /*0000*/ 	.byte	0x02, 0x09, 0x00, 0x00, 0x02, 0x02, 0x01, 0x00, 0x02, 0x05, 0x05, 0x00, 0x03, 0x07, 0x01, 0x01
        /*0010*/ 	.byte	0x02, 0x03, 0x00, 0x00, 0x02, 0x06, 0x01, 0x00, 0x04, 0x0b, 0x08, 0x00, 0x09, 0x00, 0x00, 0x00
        /*0020*/ 	.byte	0x00, 0x00, 0x00, 0x00


//--------------------- .nv.info._Z20mapRasterToAddressesii --------------------------
	.section	.nv.info._Z20mapRasterToAddressesii,"",@"SHT_CUDA_INFO"
	.sectionflags	@""
	.align	4


	//----- nvinfo : EIATTR_CUDA_API_VERSION
	.align		4
        /*0000*/ 	.byte	0x04, 0x37
        /*0002*/ 	.short	(.L_7 - .L_6)
.L_6:
        /*0004*/ 	.word	0x00000082


	//----- nvinfo : EIATTR_KPARAM_INFO
	.align		4
.L_7:
        /*0008*/ 	.byte	0x04, 0x17
        /*000a*/ 	.short	(.L_9 - .L_8)
.L_8:
        /*000c*/ 	.word	0x00000000
        /*0010*/ 	.short	0x0001
        /*0012*/ 	.short	0x0004
        /*0014*/ 	.byte	0x00, 0xf0, 0x11, 0x00


	//----- nvinfo : EIATTR_KPARAM_INFO
	.align		4
.L_9:
        /*0018*/ 	.byte	0x04, 0x17
        /*001a*/ 	.short	(.L_11 - .L_10)
.L_10:
        /*001c*/ 	.word	0x00000000
        /*0020*/ 	.short	0x0000
        /*0022*/ 	.short	0x0000
        /*0024*/ 	.byte	0x00, 0xf0, 0x11, 0x00


	//----- nvinfo : EIATTR_SPARSE_MMA_MASK
	.align		4
.L_11:
        /*0028*/ 	.byte	0x03, 0x50
        /*002a*/ 	.short	0x0000


	//----- nvinfo : EIATTR_MAXREG_COUNT
	.align		4
        /*002c*/ 	.byte	0x03, 0x1b
        /*002e*/ 	.short	0x00ff


	//----- nvinfo : EIATTR_MERCURY_ISA_VERSION
	.align		4
        /*0030*/ 	.byte	0x03, 0x5f
        /*0032*/ 	.short	0x0101


	//----- nvinfo : EIATTR_VRC_CTA_INIT_COUNT
	.align		4
        /*0034*/ 	.byte	0x02, 0x4a
	.zero		1
	.zero		1


	//----- nvinfo : EIATTR_EXIT_INSTR_OFFSETS
	.align		4
        /*0038*/ 	.byte	0x04, 0x1c
        /*003a*/ 	.short	(.L_13 - .L_12)


	//   ....[0]....
.L_12:
        /*003c*/ 	.word	0x00000010


	//----- nvinfo : EIATTR_CBANK_PARAM_SIZE
	.align		4
.L_13:
        /*0040*/ 	.byte	0x03, 0x19
        /*0042*/ 	.short	0x0008


	//----- nvinfo : EIATTR_PARAM_CBANK
	.align		4
        /*0044*/ 	.byte	0x04, 0x0a
        /*0046*/ 	.short	(.L_15 - .L_14)
	.align		4
.L_14:
        /*0048*/ 	.word	index@(.nv.constant0._Z20mapRasterToAddressesii)
        /*004c*/ 	.short	0x0380
        /*004e*/ 	.short	0x0008


	//----- nvinfo : EIATTR_SW_WAR
	.align		4
.L_15:
        /*0050*/ 	.byte	0x04, 0x36
        /*0052*/ 	.short	(.L_17 - .L_16)
.L_16:
        /*0054*/ 	.word	0x00000008
.L_17:


//--------------------- .nv.callgraph             --------------------------
	.section	.nv.callgraph,"",@"SHT_CUDA_CALLGRAPH"
	.align	4
	.sectionentsize	8
	.align		4
        /*0000*/ 	.word	0x00000000
	.align		4
        /*0004*/ 	.word	0xffffffff
	.align		4
        /*0008*/ 	.word	0x00000000
	.align		4
        /*000c*/ 	.word	0xfffffffe
	.align		4
        /*0010*/ 	.word	0x00000000
	.align		4
        /*0014*/ 	.word	0xfffffffd
	.align		4
        /*0018*/ 	.word	0x00000000
	.align		4
        /*001c*/ 	.word	0xfffffffc


//--------------------- .text._Z20mapRasterToAddressesii --------------------------
	.section	.text._Z20mapRasterToAddressesii,"ax",@progbits
	.align	128
        .global         _Z20mapRasterToAddressesii
        .type           _Z20mapRasterToAddressesii,@function
        .size           _Z20mapRasterToAddressesii,(.L_x_1 - _Z20mapRasterToAddressesii)
        .other          _Z20mapRasterToAddressesii,@"STO_CUDA_ENTRY STV_DEFAULT"
_Z20mapRasterToAddressesii:
.text._Z20mapRasterToAddressesii:
[----:B------:R-:W-:Y:S01]  /*0000*/  LDC R1, c[0x0][0x37c] ;  /* 0x0000df00ff017b82 */ /* 0x000fe20000000800 */
[----:B------:R-:W-:Y:S05]  /*0010*/  EXIT ;  /* 0x000000000000794d */ /* 0x000fea0003800000 */
.L_x_0:
[----:B------:R-:W-:-:S00]  /*0020*/  BRA `(.L_x_0) ;  /* 0xfffffffc00fc7947 */ /* 0x000fc0000383ffff */
[----:B------:R-:W-:-:S00]  /*0030*/  NOP ;  /* 0x0000000000007918 */ /* 0x000fc00000000000 */
        /* <DEDUP_REMOVED lines=12> */
.L_x_1:


//--------------------- .nv.shared.reserved.0     --------------------------
	.section	.nv.shared.reserved.0,"aw",@nobits
	.weak		__nv_reservedSMEM_offset_0_alias
	.size		__nv_reservedSMEM_offset_0_alias, 0, 64
	.other		__nv_reservedSMEM_offset_0_alias,@"STO_CUDA_RESERVED_SHARED STV_DEFAULT"
__nv_reservedSMEM_offset_0_alias:
	.zero		0
	.zero		64


//--------------------- .nv.constant0._Z20mapRasterToAddressesii --------------------------
	.section	.nv.constant0._Z20mapRasterToAddressesii,"a",@progbits
	.sectionflags	@""
	.align	4
.nv.constant0._Z20mapRasterToAddressesii:
	.zero		904


//--------------------- SYMBOLS --------------------------

	.type		.nv.reservedSmem.offset0,@object
	.size		.nv.reservedSmem.offset0,0x4
